//
// Generated by NVIDIA NVVM Compiler
//
// Compiler Build ID: CL-36424714
// Cuda compilation tools, release 13.0, V13.0.88
// Based on NVVM 20.0.0
//

.version 9.0
.target sm_100
.address_size 64

	// .globl	_Z22explainHardwareMappingPii
.extern .func  (.param .b32 func_retval0) vprintf
(
	.param .b64 vprintf_param_0,
	.param .b64 vprintf_param_1
)
;
.global .align 1 .b8 $str[56] = {84, 104, 114, 101, 97, 100, 32, 37, 50, 100, 58, 32, 66, 108, 111, 99, 107, 32, 37, 100, 44, 32, 84, 104, 114, 101, 97, 100, 73, 100, 120, 32, 37, 50, 100, 44, 32, 87, 97, 114, 112, 32, 37, 100, 44, 32, 76, 97, 110, 101, 32, 37, 50, 100, 10};
.global .align 1 .b8 $str$1[5] = {69, 86, 69, 78};
.global .align 1 .b8 $str$2[4] = {79, 68, 68};
.global .align 1 .b8 $str$3[43] = {84, 104, 114, 101, 97, 100, 32, 37, 50, 100, 32, 40, 76, 97, 110, 101, 32, 37, 50, 100, 41, 58, 32, 37, 115, 32, 112, 97, 116, 104, 44, 32, 114, 101, 115, 117, 108, 116, 61, 37, 100, 10};

.visible .entry _Z22explainHardwareMappingPii(
	.param .u64 .ptr .align 1 _Z22explainHardwareMappingPii_param_0,
	.param .u32 _Z22explainHardwareMappingPii_param_1
)
{
	.local .align 8 .b8 	__local_depot0[24];
	.reg .b64 	%SP;
	.reg .b64 	%SPL;
	.reg .pred 	%p<3>;
	.reg .b32 	%r<11>;
	.reg .b64 	%rd<9>;

	mov.u64 	%SPL, __local_depot0;
	cvta.local.u64 	%SP, %SPL;
	ld.param.u64 	%rd1, [_Z22explainHardwareMappingPii_param_0];
	ld.param.u32 	%r5, [_Z22explainHardwareMappingPii_param_1];
	mov.u32 	%r1, %ctaid.x;
	mov.u32 	%r6, %ntid.x;
	mov.u32 	%r2, %tid.x;
	mad.lo.s32 	%r3, %r1, %r6, %r2;
	shr.u32 	%r4, %r2, 5;
	setp.gt.s32 	%p1, %r3, 63;
	@%p1 bra 	$L__BB0_2;
	add.u64 	%rd2, %SP, 0;
	add.u64 	%rd3, %SPL, 0;
	and.b32  	%r7, %r2, 31;
	st.local.v2.u32 	[%rd3], {%r3, %r1};
	st.local.v2.u32 	[%rd3+8], {%r2, %r4};
	st.local.u32 	[%rd3+16], %r7;
	mov.u64 	%rd4, $str;
	cvta.global.u64 	%rd5, %rd4;
	{ // callseq 0, 0
	.param .b64 param0;
	st.param.b64 	[param0], %rd5;
	.param .b64 param1;
	st.param.b64 	[param1], %rd2;
	.param .b32 retval0;
	call.uni (retval0), 
	vprintf, 
	(
	param0, 
	param1
	);
	ld.param.b32 	%r8, [retval0];
	} // callseq 0
$L__BB0_2:
	setp.ge.s32 	%p2, %r3, %r5;
	@%p2 bra 	$L__BB0_4;
	mad.lo.s32 	%r10, %r3, %r1, %r4;
	cvta.to.global.u64 	%rd6, %rd1;
	mul.wide.s32 	%rd7, %r3, 4;
	add.s64 	%rd8, %rd6, %rd7;
	st.global.u32 	[%rd8], %r10;
$L__BB0_4:
	ret;

}
	// .globl	_Z25demonstrateWarpDivergencePii
.visible .entry _Z25demonstrateWarpDivergencePii(
	.param .u64 .ptr .align 1 _Z25demonstrateWarpDivergencePii_param_0,
	.param .u32 _Z25demonstrateWarpDivergencePii_param_1
)
{
	.local .align 8 .b8 	__local_depot1[24];
	.reg .b64 	%SP;
	.reg .b64 	%SPL;
	.reg .pred 	%p<5>;
	.reg .b32 	%r<13>;
	.reg .b64 	%rd<14>;

	mov.u64 	%SPL, __local_depot1;
	cvta.local.u64 	%SP, %SPL;
	ld.param.u64 	%rd1, [_Z25demonstrateWarpDivergencePii_param_0];
	ld.param.u32 	%r5, [_Z25demonstrateWarpDivergencePii_param_1];
	mov.u32 	%r6, %ctaid.x;
	mov.u32 	%r7, %ntid.x;
	mov.u32 	%r1, %tid.x;
	mad.lo.s32 	%r2, %r6, %r7, %r1;
	setp.ge.s32 	%p1, %r2, %r5;
	@%p1 bra 	$L__BB1_3;
	cvta.to.global.u64 	%rd2, %rd1;
	and.b32  	%r3, %r1, 1;
	setp.eq.s32 	%p2, %r3, 0;
	mad.lo.s32 	%r8, %r2, 3, 1;
	shl.b32 	%r9, %r2, 1;
	selp.b32 	%r4, %r9, %r8, %p2;
	mul.wide.s32 	%rd3, %r2, 4;
	add.s64 	%rd4, %rd2, %rd3;
	st.global.u32 	[%rd4], %r4;
	setp.gt.s32 	%p3, %r2, 31;
	@%p3 bra 	$L__BB1_3;
	add.u64 	%rd5, %SP, 0;
	add.u64 	%rd6, %SPL, 0;
	setp.eq.s32 	%p4, %r3, 0;
	mov.u64 	%rd7, $str$2;
	cvta.global.u64 	%rd8, %rd7;
	mov.u64 	%rd9, $str$1;
	cvta.global.u64 	%rd10, %rd9;
	selp.b64 	%rd11, %rd10, %rd8, %p4;
	and.b32  	%r10, %r1, 31;
	st.local.v2.u32 	[%rd6], {%r2, %r10};
	st.local.u64 	[%rd6+8], %rd11;
	st.local.u32 	[%rd6+16], %r4;
	mov.u64 	%rd12, $str$3;
	cvta.global.u64 	%rd13, %rd12;
	{ // callseq 1, 0
	.param .b64 param0;
	st.param.b64 	[param0], %rd13;
	.param .b64 param1;
	st.param.b64 	[param1], %rd5;
	.param .b32 retval0;
	call.uni (retval0), 
	vprintf, 
	(
	param0, 
	param1
	);
	ld.param.b32 	%r11, [retval0];
	} // callseq 1
$L__BB1_3:
	ret;

}
	// .globl	_Z16efficientVersionPii
.visible .entry _Z16efficientVersionPii(
	.param .u64 .ptr .align 1 _Z16efficientVersionPii_param_0,
	.param .u32 _Z16efficientVersionPii_param_1
)
{
	.reg .pred 	%p<2>;
	.reg .b32 	%r<12>;
	.reg .b64 	%rd<5>;

	ld.param.u64 	%rd1, [_Z16efficientVersionPii_param_0];
	ld.param.u32 	%r2, [_Z16efficientVersionPii_param_1];
	mov.u32 	%r3, %ctaid.x;
	mov.u32 	%r4, %ntid.x;
	mov.u32 	%r5, %tid.x;
	mad.lo.s32 	%r1, %r3, %r4, %r5;
	setp.ge.s32 	%p1, %r1, %r2;
	@%p1 bra 	$L__BB2_2;
	cvta.to.global.u64 	%rd2, %rd1;
	shl.b32 	%r6, %r1, 1;
	shr.u32 	%r7, %r1, 31;
	add.s32 	%r8, %r1, %r7;
	and.b32  	%r9, %r8, -2;
	sub.s32 	%r10, %r1, %r9;
	add.s32 	%r11, %r6, %r10;
	mul.wide.s32 	%rd3, %r1, 4;
	add.s64 	%rd4, %rd2, %rd3;
	st.global.u32 	[%rd4], %r11;
$L__BB2_2:
	ret;

}


// ===== COMPILED SASS (sm_100) =====

	.target	sm_100

	.elftype	@"ET_EXEC"


//--------------------- .note.nv.tkinfo           --------------------------
	.section	.note.nv.tkinfo,"",@"SHT_NOTE"
	.sectionflags	@"SHF_NOTE_NV_TKINFO"
	.tkinfo
        /*0018*/ 	.word	0x00000002
        /*0030*/ 	.string	""
        /*0030*/ 	.string	"ptxas"
        /*0030*/ 	.string	"Cuda compilation tools, release 13.0, V13.0.88"
        /*0030*/ 	.string	"Build cuda_13.0.r13.0/compiler.36424714_0"
        /*0030*/ 	.string	"-arch sm_100 -m 64 "



//--------------------- .note.nv.cuinfo           --------------------------
	.section	.note.nv.cuinfo,"",@"SHT_NOTE"
	.sectionflags	@"SHF_NOTE_NV_CUINFO"
        /*0018*/ 	.short	0x0002
        /*001a*/ 	.short	0x0064
        /*001c*/ 	.short	0x0082
	.zero		2


//--------------------- .nv.info                  --------------------------
	.section	.nv.info,"",@"SHT_CUDA_INFO"
	.align	4


	//----- nvinfo : EIATTR_REGCOUNT
	.align		4
        /*0000*/ 	.byte	0x04, 0x2f
        /*0002*/ 	.short	(.L_5 - .L_4)
	.align		4
.L_4:
        /*0004*/ 	.word	index@(_Z22explainHardwareMappingPii)
        /*0008*/ 	.word	0x00000018


	//----- nvinfo : EIATTR_FRAME_SIZE
	.align		4
.L_5:
        /*000c*/ 	.byte	0x04, 0x11
        /*000e*/ 	.short	(.L_7 - .L_6)
	.align		4
.L_6:
        /*0010*/ 	.word	index@(_Z22explainHardwareMappingPii)
        /*0014*/ 	.word	0x00000018


	//----- nvinfo : EIATTR_REGCOUNT
	.align		4
.L_7:
        /*0018*/ 	.byte	0x04, 0x2f
        /*001a*/ 	.short	(.L_9 - .L_8)
	.align		4
.L_8:
        /*001c*/ 	.word	index@(_Z25demonstrateWarpDivergencePii)
        /*0020*/ 	.word	0x00000018


	//----- nvinfo : EIATTR_FRAME_SIZE
	.align		4
.L_9:
        /*0024*/ 	.byte	0x04, 0x11
        /*0026*/ 	.short	(.L_11 - .L_10)
	.align		4
.L_10:
        /*0028*/ 	.word	index@(_Z25demonstrateWarpDivergencePii)
        /*002c*/ 	.word	0x00000018


	//----- nvinfo : EIATTR_REGCOUNT
	.align		4
.L_11:
        /*0030*/ 	.byte	0x04, 0x2f
        /*0032*/ 	.short	(.L_13 - .L_12)
	.align		4
.L_12:
        /*0034*/ 	.word	index@(_Z16efficientVersionPii)
        /*0038*/ 	.word	0x00000008


	//----- nvinfo : EIATTR_FRAME_SIZE
	.align		4
.L_13:
        /*003c*/ 	.byte	0x04, 0x11
        /*003e*/ 	.short	(.L_15 - .L_14)
	.align		4
.L_14:
        /*0040*/ 	.word	index@(_Z16efficientVersionPii)
        /*0044*/ 	.word	0x00000000


	//----- nvinfo : EIATTR_MIN_STACK_SIZE
	.align		4
.L_15:
        /*0048*/ 	.byte	0x04, 0x12
        /*004a*/ 	.short	(.L_17 - .L_16)
	.align		4
.L_16:
        /*004c*/ 	.word	index@(_Z16efficientVersionPii)
        /*0050*/ 	.word	0x00000000


	//----- nvinfo : EIATTR_MIN_STACK_SIZE
	.align		4
.L_17:
        /*0054*/ 	.byte	0x04, 0x12
        /*0056*/ 	.short	(.L_19 - .L_18)
	.align		4
.L_18:
        /*0058*/ 	.word	index@(_Z25demonstrateWarpDivergencePii)
        /*005c*/ 	.word	0x00000018


	//----- nvinfo : EIATTR_MIN_STACK_SIZE
	.align		4
.L_19:
        /*0060*/ 	.byte	0x04, 0x12
        /*0062*/ 	.short	(.L_21 - .L_20)
	.align		4
.L_20:
        /*0064*/ 	.word	index@(_Z22explainHardwareMappingPii)
        /*0068*/ 	.word	0x00000018
.L_21:


//--------------------- .nv.compat                --------------------------
	.section	.nv.compat,"",@"SHT_CUDA_COMPAT_INFO"
	.align	4
        /*0000*/ 	.byte	0x02, 0x09, 0x00, 0x00, 0x02, 0x02, 0x01, 0x00, 0x02, 0x05, 0x05, 0x00, 0x03, 0x07, 0x01, 0x01
        /*0010*/ 	.byte	0x02, 0x03, 0x00, 0x00, 0x02, 0x06, 0x01, 0x00, 0x04, 0x0b, 0x08, 0x00, 0x09, 0x00, 0x00, 0x00
        /*0020*/ 	.byte	0x00, 0x00, 0x00, 0x00


//--------------------- .nv.info._Z16efficientVersionPii --------------------------
	.section	.nv.info._Z16efficientVersionPii,"",@"SHT_CUDA_INFO"
	.sectionflags	@""
	.align	4


	//----- nvinfo : EIATTR_CUDA_API_VERSION
	.align		4
        /*0000*/ 	.byte	0x04, 0x37
        /*0002*/ 	.short	(.L_23 - .L_22)
.L_22:
        /*0004*/ 	.word	0x00000082


	//----- nvinfo : EIATTR_KPARAM_INFO
	.align		4
.L_23:
        /*0008*/ 	.byte	0x04, 0x17
        /*000a*/ 	.short	(.L_25 - .L_24)
.L_24:
        /*000c*/ 	.word	0x00000000
        /*0010*/ 	.short	0x0001
        /*0012*/ 	.short	0x0008
        /*0014*/ 	.byte	0x00, 0xf0, 0x11, 0x00


	//----- nvinfo : EIATTR_KPARAM_INFO
	.align		4
.L_25:
        /*0018*/ 	.byte	0x04, 0x17
        /*001a*/ 	.short	(.L_27 - .L_26)
.L_26:
        /*001c*/ 	.word	0x00000000
        /*0020*/ 	.short	0x0000
        /*0022*/ 	.short	0x0000
        /*0024*/ 	.byte	0x00, 0xf5, 0x21, 0x00


	//----- nvinfo : EIATTR_SPARSE_MMA_MASK
	.align		4
.L_27:
        /*0028*/ 	.byte	0x03, 0x50
        /*002a*/ 	.short	0x0000


	//----- nvinfo : EIATTR_MAXREG_COUNT
	.align		4
        /*002c*/ 	.byte	0x03, 0x1b
        /*002e*/ 	.short	0x00ff


	//----- nvinfo : EIATTR_MERCURY_ISA_VERSION
	.align		4
        /*0030*/ 	.byte	0x03, 0x5f
        /*0032*/ 	.short	0x0101


	//----- nvinfo : EIATTR_VRC_CTA_INIT_COUNT
	.align		4
        /*0034*/ 	.byte	0x02, 0x4a
	.zero		1
	.zero		1


	//----- nvinfo : EIATTR_EXIT_INSTR_OFFSETS
	.align		4
        /*0038*/ 	.byte	0x04, 0x1c
        /*003a*/ 	.short	(.L_29 - .L_28)


	//   ....[0]....
.L_28:
        /*003c*/ 	.word	0x00000070


	//   ....[1]....
        /*0040*/ 	.word	0x00000100


	//----- nvinfo : EIATTR_CBANK_PARAM_SIZE
	.align		4
.L_29:
        /*0044*/ 	.byte	0x03, 0x19
        /*0046*/ 	.short	0x000c


	//----- nvinfo : EIATTR_PARAM_CBANK
	.align		4
        /*0048*/ 	.byte	0x04, 0x0a
        /*004a*/ 	.short	(.L_31 - .L_30)
	.align		4
.L_30:
        /*004c*/ 	.word	index@(.nv.constant0._Z16efficientVersionPii)
        /*0050*/ 	.short	0x0380
        /*0052*/ 	.short	0x000c


	//----- nvinfo : EIATTR_SW_WAR
	.align		4
.L_31:
        /*0054*/ 	.byte	0x04, 0x36
        /*0056*/ 	.short	(.L_33 - .L_32)
.L_32:
        /*0058*/ 	.word	0x00000008
.L_33:


//--------------------- .nv.info._Z25demonstrateWarpDivergencePii --------------------------
	.section	.nv.info._Z25demonstrateWarpDivergencePii,"",@"SHT_CUDA_INFO"
	.sectionflags	@""
	.align	4


	//----- nvinfo : EIATTR_CUDA_API_VERSION
	.align		4
        /*0000*/ 	.byte	0x04, 0x37
        /*0002*/ 	.short	(.L_35 - .L_34)
.L_34:
        /*0004*/ 	.word	0x00000082


	//----- nvinfo : EIATTR_KPARAM_INFO
	.align		4
.L_35:
        /*0008*/ 	.byte	0x04, 0x17
        /*000a*/ 	.short	(.L_37 - .L_36)
.L_36:
        /*000c*/ 	.word	0x00000000
        /*0010*/ 	.short	0x0001
        /*0012*/ 	.short	0x0008
        /*0014*/ 	.byte	0x00, 0xf0, 0x11, 0x00


	//----- nvinfo : EIATTR_KPARAM_INFO
	.align		4
.L_37:
        /*0018*/ 	.byte	0x04, 0x17
        /*001a*/ 	.short	(.L_39 - .L_38)
.L_38:
        /*001c*/ 	.word	0x00000000
        /*0020*/ 	.short	0x0000
        /*0022*/ 	.short	0x0000
        /*0024*/ 	.byte	0x00, 0xf5, 0x21, 0x00


	//----- nvinfo : EIATTR_SPARSE_MMA_MASK
	.align		4
.L_39:
        /*0028*/ 	.byte	0x03, 0x50
        /*002a*/ 	.short	0x0000


	//----- nvinfo : EIATTR_MAXREG_COUNT
	.align		4
        /*002c*/ 	.byte	0x03, 0x1b
        /*002e*/ 	.short	0x00ff


	//----- nvinfo : EIATTR_EXTERNS
	.align		4
        /*0030*/ 	.byte	0x04, 0x0f
        /*0032*/ 	.short	(.L_41 - .L_40)


	//   ....[0]....
	.align		4
.L_40:
        /*0034*/ 	.word	index@(vprintf)


	//----- nvinfo : EIATTR_MERCURY_ISA_VERSION
	.align		4
.L_41:
        /*0038*/ 	.byte	0x03, 0x5f
        /*003a*/ 	.short	0x0101


	//----- nvinfo : EIATTR_VRC_CTA_INIT_COUNT
	.align		4
        /*003c*/ 	.byte	0x02, 0x4a
	.zero		1
	.zero		1


	//----- nvinfo : EIATTR_SYSCALL_OFFSETS
	.align		4
        /*0040*/ 	.byte	0x04, 0x46
        /*0042*/ 	.short	(.L_43 - .L_42)


	//   ....[0]....
.L_42:
        /*0044*/ 	.word	0x00000270


	//----- nvinfo : EIATTR_EXIT_INSTR_OFFSETS
	.align		4
.L_43:
        /*0048*/ 	.byte	0x04, 0x1c
        /*004a*/ 	.short	(.L_45 - .L_44)


	//   ....[0]....
.L_44:
        /*004c*/ 	.word	0x000000c0


	//   ....[1]....
        /*0050*/ 	.word	0x00000160


	//   ....[2]....
        /*0054*/ 	.word	0x00000280


	//----- nvinfo : EIATTR_CRS_STACK_SIZE
	.align		4
.L_45:
        /*0058*/ 	.byte	0x04, 0x1e
        /*005a*/ 	.short	(.L_47 - .L_46)
.L_46:
        /*005c*/ 	.word	0x00000000


	//----- nvinfo : EIATTR_CBANK_PARAM_SIZE
	.align		4
.L_47:
        /*0060*/ 	.byte	0x03, 0x19
        /*0062*/ 	.short	0x000c


	//----- nvinfo : EIATTR_PARAM_CBANK
	.align		4
        /*0064*/ 	.byte	0x04, 0x0a
        /*0066*/ 	.short	(.L_49 - .L_48)
	.align		4
.L_48:
        /*0068*/ 	.word	index@(.nv.constant0._Z25demonstrateWarpDivergencePii)
        /*006c*/ 	.short	0x0380
        /*006e*/ 	.short	0x000c


	//----- nvinfo : EIATTR_SW_WAR
	.align		4
.L_49:
        /*0070*/ 	.byte	0x04, 0x36
        /*0072*/ 	.short	(.L_51 - .L_50)
.L_50:
        /*0074*/ 	.word	0x00000008
.L_51:


//--------------------- .nv.info._Z22explainHardwareMappingPii --------------------------
	.section	.nv.info._Z22explainHardwareMappingPii,"",@"SHT_CUDA_INFO"
	.sectionflags	@""
	.align	4


	//----- nvinfo : EIATTR_CUDA_API_VERSION
	.align		4
        /*0000*/ 	.byte	0x04, 0x37
        /*0002*/ 	.short	(.L_53 - .L_52)
.L_52:
        /*0004*/ 	.word	0x00000082


	//----- nvinfo : EIATTR_KPARAM_INFO
	.align		4
.L_53:
        /*0008*/ 	.byte	0x04, 0x17
        /*000a*/ 	.short	(.L_55 - .L_54)
.L_54:
        /*000c*/ 	.word	0x00000000
        /*0010*/ 	.short	0x0001
        /*0012*/ 	.short	0x0008
        /*0014*/ 	.byte	0x00, 0xf0, 0x11, 0x00


	//----- nvinfo : EIATTR_KPARAM_INFO
	.align		4
.L_55:
        /*0018*/ 	.byte	0x04, 0x17
        /*001a*/ 	.short	(.L_57 - .L_56)
.L_56:
        /*001c*/ 	.word	0x00000000
        /*0020*/ 	.short	0x0000
        /*0022*/ 	.short	0x0000
        /*0024*/ 	.byte	0x00, 0xf5, 0x21, 0x00


	//----- nvinfo : EIATTR_SPARSE_MMA_MASK
	.align		4
.L_57:
        /*0028*/ 	.byte	0x03, 0x50
        /*002a*/ 	.short	0x0000


	//----- nvinfo : EIATTR_MAXREG_COUNT
	.align		4
        /*002c*/ 	.byte	0x03, 0x1b
        /*002e*/ 	.short	0x00ff


	//----- nvinfo : EIATTR_EXTERNS
	.align		4
        /*0030*/ 	.byte	0x04, 0x0f
        /*0032*/ 	.short	(.L_59 - .L_58)


	//   ....[0]....
	.align		4
.L_58:
        /*0034*/ 	.word	index@(vprintf)


	//----- nvinfo : EIATTR_MERCURY_ISA_VERSION
	.align		4
.L_59:
        /*0038*/ 	.byte	0x03, 0x5f
        /*003a*/ 	.short	0x0101


	//----- nvinfo : EIATTR_VRC_CTA_INIT_COUNT
	.align		4
        /*003c*/ 	.byte	0x02, 0x4a
	.zero		1
	.zero		1


	//----- nvinfo : EIATTR_SYSCALL_OFFSETS
	.align		4
        /*0040*/ 	.byte	0x04, 0x46
        /*0042*/ 	.short	(.L_61 - .L_60)


	//   ....[0]....
.L_60:
        /*0044*/ 	.word	0x00000180


	//----- nvinfo : EIATTR_EXIT_INSTR_OFFSETS
	.align		4
.L_61:
        /*0048*/ 	.byte	0x04, 0x1c
        /*004a*/ 	.short	(.L_63 - .L_62)


	//   ....[0]....
.L_62:
        /*004c*/ 	.word	0x000001c0


	//   ....[1]....
        /*0050*/ 	.word	0x00000220


	//----- nvinfo : EIATTR_CRS_STACK_SIZE
	.align		4
.L_63:
        /*0054*/ 	.byte	0x04, 0x1e
        /*0056*/ 	.short	(.L_65 - .L_64)
.L_64:
        /*0058*/ 	.word	0x00000000


	//----- nvinfo : EIATTR_CBANK_PARAM_SIZE
	.align		4
.L_65:
        /*005c*/ 	.byte	0x03, 0x19
        /*005e*/ 	.short	0x000c


	//----- nvinfo : EIATTR_PARAM_CBANK
	.align		4
        /*0060*/ 	.byte	0x04, 0x0a
        /*0062*/ 	.short	(.L_67 - .L_66)
	.align		4
.L_66:
        /*0064*/ 	.word	index@(.nv.constant0._Z22explainHardwareMappingPii)
        /*0068*/ 	.short	0x0380
        /*006a*/ 	.short	0x000c


	//----- nvinfo : EIATTR_SW_WAR
	.align		4
.L_67:
        /*006c*/ 	.byte	0x04, 0x36
        /*006e*/ 	.short	(.L_69 - .L_68)
.L_68:
        /*0070*/ 	.word	0x00000008
.L_69:


//--------------------- .nv.callgraph             --------------------------
	.section	.nv.callgraph,"",@"SHT_CUDA_CALLGRAPH"
	.align	4
	.sectionentsize	8
	.align		4
        /*0000*/ 	.word	0x00000000
	.align		4
        /*0004*/ 	.word	0xffffffff
	.align		4
        /*0008*/ 	.word	index@(_Z25demonstrateWarpDivergencePii)
	.align		4
        /*000c*/ 	.word	index@(vprintf)
	.align		4
        /*0010*/ 	.word	index@(_Z22explainHardwareMappingPii)
	.align		4
        /*0014*/ 	.word	index@(vprintf)
	.align		4
        /*0018*/ 	.word	0x00000000
	.align		4
        /*001c*/ 	.word	0xfffffffe
	.align		4
        /*0020*/ 	.word	0x00000000
	.align		4
        /*0024*/ 	.word	0xfffffffd
	.align		4
        /*0028*/ 	.word	0x00000000
	.align		4
        /*002c*/ 	.word	0xfffffffc


//--------------------- .nv.constant4             --------------------------
	.section	.nv.constant4,"a",@progbits
	.align	8
	.align		8
.nv.constant4:
        /*0000*/ 	.dword	$str
	.align		8
        /*0008*/ 	.dword	$str$1
	.align		8
        /*0010*/ 	.dword	$str$2
	.align		8
        /*0018*/ 	.dword	$str$3
	.align		8
        /*0020*/ 	.dword	vprintf


//--------------------- .text._Z16efficientVersionPii --------------------------
	.section	.text._Z16efficientVersionPii,"ax",@progbits
	.align	128
        .global         _Z16efficientVersionPii
        .type           _Z16efficientVersionPii,@function
        .size           _Z16efficientVersionPii,(.L_x_6 - _Z16efficientVersionPii)
        .other          _Z16efficientVersionPii,@"STO_CUDA_ENTRY STV_DEFAULT"
_Z16efficientVersionPii:
.text._Z16efficientVersionPii:
[----:B------:R-:W-:Y:S01]  /*0000*/  LDC R1, c[0x0][0x37c] ;  /* 0x0000df00ff017b82 */ /* 0x000fe20000000800 */
[----:B------:R-:W0:Y:S07]  /*0010*/  S2R R0, SR_TID.X ;  /* 0x0000000000007919 */ /* 0x000e2e0000002100 */
[----:B------:R-:W0:Y:S01]  /*0020*/  S2UR UR4, SR_CTAID.X ;  /* 0x00000000000479c3 */ /* 0x000e220000002500 */
[----:B------:R-:W1:Y:S07]  /*0030*/  LDCU UR5, c[0x0][0x388] ;  /* 0x00007100ff0577ac */ /* 0x000e6e0008000800 */
[----:B------:R-:W0:Y:S02]  /*0040*/  LDC R5, c[0x0][0x360] ;  /* 0x0000d800ff057b82 */ /* 0x000e240000000800 */
[----:B0-----:R-:W-:-:S05]  /*0050*/  IMAD R5, R5, UR4, R0 ;  /* 0x0000000405057c24 */ /* 0x001fca000f8e0200 */
[----:B-1----:R-:W-:-:S13]  /*0060*/  ISETP.GE.AND P0, PT, R5, UR5, PT ;  /* 0x0000000505007c0c */ /* 0x002fda000bf06270 */
[----:B------:R-:W-:Y:S05]  /*0070*/  @P0 EXIT ;  /* 0x000000000000094d */ /* 0x000fea0003800000 */
[----:B------:R-:W0:Y:S01]  /*0080*/  LDC.64 R2, c[0x0][0x380] ;  /* 0x0000e000ff027b82 */ /* 0x000e220000000a00 */
[----:B------:R-:W-:Y:S01]  /*0090*/  LEA.HI R0, R5, R5, RZ, 0x1 ;  /* 0x0000000505007211 */ /* 0x000fe200078f08ff */
[----:B------:R-:W1:Y:S03]  /*00a0*/  LDCU.64 UR4, c[0x0][0x358] ;  /* 0x00006b00ff0477ac */ /* 0x000e660008000a00 */
[----:B------:R-:W-:-:S05]  /*00b0*/  LOP3.LUT R0, R0, 0xfffffffe, RZ, 0xc0, !PT ;  /* 0xfffffffe00007812 */ /* 0x000fca00078ec0ff */
[C---:B------:R-:W-:Y:S02]  /*00c0*/  IMAD.IADD R0, R5.reuse, 0x1, -R0 ;  /* 0x0000000105007824 */ /* 0x040fe400078e0a00 */
[----:B0-----:R-:W-:-:S03]  /*00d0*/  IMAD.WIDE R2, R5, 0x4, R2 ;  /* 0x0000000405027825 */ /* 0x001fc600078e0202 */
[----:B------:R-:W-:-:S05]  /*00e0*/  LEA R5, R5, R0, 0x1 ;  /* 0x0000000005057211 */ /* 0x000fca00078e08ff */
[----:B-1----:R-:W-:Y:S01]  /*00f0*/  STG.E desc[UR4][R2.64], R5 ;  /* 0x0000000502007986 */ /* 0x002fe2000c101904 */
[----:B------:R-:W-:Y:S05]  /*0100*/  EXIT ;  /* 0x000000000000794d */ /* 0x000fea0003800000 */
.L_x_0:
[----:B------:R-:W-:-:S00]  /*0110*/  BRA `(.L_x_0) ;  /* 0xfffffffc00fc7947 */ /* 0x000fc0000383ffff */
[----:B------:R-:W-:-:S00]  /*0120*/  NOP ;  /* 0x0000000000007918 */ /* 0x000fc00000000000 */
        /* <DEDUP_REMOVED lines=13> */
.L_x_6:


//--------------------- .text._Z25demonstrateWarpDivergencePii --------------------------
	.section	.text._Z25demonstrateWarpDivergencePii,"ax",@progbits
	.align	128
        .global         _Z25demonstrateWarpDivergencePii
        .type           _Z25demonstrateWarpDivergencePii,@function
        .size           _Z25demonstrateWarpDivergencePii,(.L_x_7 - _Z25demonstrateWarpDivergencePii)
        .other          _Z25demonstrateWarpDivergencePii,@"STO_CUDA_ENTRY STV_DEFAULT"
_Z25demonstrateWarpDivergencePii:
.text._Z25demonstrateWarpDivergencePii:
[----:B------:R-:W0:Y:S01]  /*0000*/  LDC R1, c[0x0][0x37c] ;  /* 0x0000df00ff017b82 */ /* 0x000e220000000800 */
[----:B------:R-:W1:Y:S01]  /*0010*/  S2R R3, SR_TID.X ;  /* 0x0000000000037919 */ /* 0x000e620000002100 */
[----:B------:R-:W2:Y:S06]  /*0020*/  LDCU UR5, c[0x0][0x2fc] ;  /* 0x00005f80ff0577ac */ /* 0x000eac0008000800 */
[----:B------:R-:W1:Y:S01]  /*0030*/  S2UR UR6, SR_CTAID.X ;  /* 0x00000000000679c3 */ /* 0x000e620000002500 */
[----:B0-----:R-:W-:Y:S01]  /*0040*/  VIADD R1, R1, 0xffffffe8 ;  /* 0xffffffe801017836 */ /* 0x001fe20000000000 */
[----:B------:R-:W0:Y:S01]  /*0050*/  LDCU UR7, c[0x0][0x388] ;  /* 0x00007100ff0777ac */ /* 0x000e220008000800 */
[----:B------:R-:W3:Y:S05]  /*0060*/  LDCU UR4, c[0x0][0x2f8] ;  /* 0x00005f00ff0477ac */ /* 0x000eea0008000800 */
[----:B------:R-:W1:Y:S01]  /*0070*/  LDC R2, c[0x0][0x360] ;  /* 0x0000d800ff027b82 */ /* 0x000e620000000800 */
[----:B---3--:R-:W-:-:S05]  /*0080*/  IADD3 R6, P1, PT, R1, UR4, RZ ;  /* 0x0000000401067c10 */ /* 0x008fca000ff3e0ff */
[----:B--2---:R-:W-:Y:S02]  /*0090*/  IMAD.X R7, RZ, RZ, UR5, P1 ;  /* 0x00000005ff077e24 */ /* 0x004fe400088e06ff */
[----:B-1----:R-:W-:-:S05]  /*00a0*/  IMAD R2, R2, UR6, R3 ;  /* 0x0000000602027c24 */ /* 0x002fca000f8e0203 */
[----:B0-----:R-:W-:-:S13]  /*00b0*/  ISETP.GE.AND P0, PT, R2, UR7, PT ;  /* 0x0000000702007c0c */ /* 0x001fda000bf06270 */
[----:B------:R-:W-:Y:S05]  /*00c0*/  @P0 EXIT ;  /* 0x000000000000094d */ /* 0x000fea0003800000 */
[----:B------:R-:W0:Y:S01]  /*00d0*/  LDC.64 R4, c[0x0][0x380] ;  /* 0x0000e000ff047b82 */ /* 0x000e220000000a00 */
[----:B------:R-:W1:Y:S01]  /*00e0*/  LDCU.64 UR4, c[0x0][0x358] ;  /* 0x00006b00ff0477ac */ /* 0x000e620008000a00 */
[----:B------:R-:W-:Y:S01]  /*00f0*/  LOP3.LUT P0, R8, R3, 0x1, RZ, 0xc0, !PT ;  /* 0x0000000103087812 */ /* 0x000fe2000780c0ff */
[----:B------:R-:W-:Y:S01]  /*0100*/  HFMA2 R9, -RZ, RZ, 0, 5.9604644775390625e-08 ;  /* 0x00000001ff097431 */ /* 0x000fe200000001ff */
[----:B------:R-:W-:-:S04]  /*0110*/  ISETP.GT.AND P1, PT, R2, 0x1f, PT ;  /* 0x0000001f0200780c */ /* 0x000fc80003f24270 */
[----:B------:R-:W-:-:S07]  /*0120*/  IMAD R0, R2, 0x3, R9 ;  /* 0x0000000302007824 */ /* 0x000fce00078e0209 */
[C---:B------:R-:W-:Y:S02]  /*0130*/  @!P0 IMAD.SHL.U32 R0, R2.reuse, 0x2, RZ ;  /* 0x0000000202008824 */ /* 0x040fe400078e00ff */
[----:B0-----:R-:W-:-:S05]  /*0140*/  IMAD.WIDE R4, R2, 0x4, R4 ;  /* 0x0000000402047825 */ /* 0x001fca00078e0204 */
[----:B-1----:R0:W-:Y:S01]  /*0150*/  STG.E desc[UR4][R4.64], R0 ;  /* 0x0000000004007986 */ /* 0x0021e2000c101904 */
[----:B------:R-:W-:Y:S05]  /*0160*/  @P1 EXIT ;  /* 0x000000000000194d */ /* 0x000fea0003800000 */
[----:B0-----:R-:W0:Y:S01]  /*0170*/  LDC.64 R4, c[0x4][0x8] ;  /* 0x01000200ff047b82 */ /* 0x001e220000000a00 */
[----:B------:R-:W-:Y:S01]  /*0180*/  ISETP.NE.AND P0, PT, R8, RZ, PT ;  /* 0x000000ff0800720c */ /* 0x000fe20003f05270 */
[----:B------:R-:W-:Y:S01]  /*0190*/  STL [R1+0x10], R0 ;  /* 0x0000100001007387 */ /* 0x000fe20000100800 */
[----:B------:R-:W-:Y:S01]  /*01a0*/  LOP3.LUT R3, R3, 0x1f, RZ, 0xc0, !PT ;  /* 0x0000001f03037812 */ /* 0x000fe200078ec0ff */
[----:B------:R-:W1:Y:S01]  /*01b0*/  LDCU.64 UR4, c[0x4][0x18] ;  /* 0x01000300ff0477ac */ /* 0x000e620008000a00 */
[----:B------:R-:W-:-:S03]  /*01c0*/  MOV R8, 0x20 ;  /* 0x0000002000087802 */ /* 0x000fc60000000f00 */
[----:B------:R2:W-:Y:S03]  /*01d0*/  STL.64 [R1], R2 ;  /* 0x0000000201007387 */ /* 0x0005e60000100a00 */
[----:B------:R-:W3:Y:S08]  /*01e0*/  LDC.64 R8, c[0x4][R8] ;  /* 0x0100000008087b82 */ /* 0x000ef00000000a00 */
[----:B0-----:R-:W2:Y:S08]  /*01f0*/  @P0 LDC R4, c[0x4][0x10] ;  /* 0x01000400ff040b82 */ /* 0x001eb00000000800 */
[----:B------:R-:W0:Y:S01]  /*0200*/  @P0 LDC R5, c[0x4][0x14] ;  /* 0x01000500ff050b82 */ /* 0x000e220000000800 */
[----:B--2---:R-:W-:-:S02]  /*0210*/  IMAD.MOV.U32 R2, RZ, RZ, R4 ;  /* 0x000000ffff027224 */ /* 0x004fc400078e0004 */
[----:B-1----:R-:W-:Y:S01]  /*0220*/  IMAD.U32 R4, RZ, RZ, UR4 ;  /* 0x00000004ff047e24 */ /* 0x002fe2000f8e00ff */
[----:B0-----:R-:W-:Y:S02]  /*0230*/  MOV R3, R5 ;  /* 0x0000000500037202 */ /* 0x001fe40000000f00 */
[----:B------:R-:W-:-:S03]  /*0240*/  MOV R5, UR5 ;  /* 0x0000000500057c02 */ /* 0x000fc60008000f00 */
[----:B---3--:R0:W-:Y:S04]  /*0250*/  STL.64 [R1+0x8], R2 ;  /* 0x0000080201007387 */ /* 0x0081e80000100a00 */
[----:B------:R-:W-:-:S07]  /*0260*/  LEPC R20, `(.L_x_1) ;  /* 0x000000001014794e */ /* 0x000fce0000000000 */
[----:B0-----:R-:W-:Y:S05]  /*0270*/  CALL.ABS.NOINC R8 ;  /* 0x0000000008007343 */ /* 0x001fea0003c00000 */
.L_x_1:
[----:B------:R-:W-:Y:S05]  /*0280*/  EXIT ;  /* 0x000000000000794d */ /* 0x000fea0003800000 */
.L_x_2:
        /* <DEDUP_REMOVED lines=15> */
.L_x_7:


//--------------------- .text._Z22explainHardwareMappingPii --------------------------
	.section	.text._Z22explainHardwareMappingPii,"ax",@progbits
	.align	128
        .global         _Z22explainHardwareMappingPii
        .type           _Z22explainHardwareMappingPii,@function
        .size           _Z22explainHardwareMappingPii,(.L_x_8 - _Z22explainHardwareMappingPii)
        .other          _Z22explainHardwareMappingPii,@"STO_CUDA_ENTRY STV_DEFAULT"
_Z22explainHardwareMappingPii:
.text._Z22explainHardwareMappingPii:
[----:B------:R-:W0:Y:S01]  /*0000*/  LDC R1, c[0x0][0x37c] ;  /* 0x0000df00ff017b82 */ /* 0x000e220000000800 */
[----:B------:R-:W1:Y:S01]  /*0010*/  S2R R17, SR_CTAID.X ;  /* 0x0000000000117919 */ /* 0x000e620000002500 */
[----:B------:R-:W2:Y:S01]  /*0020*/  LDCU UR5, c[0x0][0x2fc] ;  /* 0x00005f80ff0577ac */ /* 0x000ea20008000800 */
[----:B0-----:R-:W-:Y:S01]  /*0030*/  VIADD R1, R1, 0xffffffe8 ;  /* 0xffffffe801017836 */ /* 0x001fe20000000000 */
[----:B------:R-:W-:Y:S01]  /*0040*/  BSSY.RECONVERGENT B6, `(.L_x_3) ;  /* 0x0000015000067945 */ /* 0x000fe20003800200 */
[----:B------:R-:W1:Y:S01]  /*0050*/  S2R R18, SR_TID.X ;  /* 0x0000000000127919 */ /* 0x000e620000002100 */
[----:B------:R-:W1:Y:S01]  /*0060*/  LDCU UR6, c[0x0][0x360] ;  /* 0x00006c00ff0677ac */ /* 0x000e620008000800 */
[----:B------:R-:W0:Y:S02]  /*0070*/  LDCU UR4, c[0x0][0x2f8] ;  /* 0x00005f00ff0477ac */ /* 0x000e240008000800 */
[----:B0-----:R-:W-:-:S05]  /*0080*/  IADD3 R6, P1, PT, R1, UR4, RZ ;  /* 0x0000000401067c10 */ /* 0x001fca000ff3e0ff */
[----:B--2---:R-:W-:Y:S02]  /*0090*/  IMAD.X R7, RZ, RZ, UR5, P1 ;  /* 0x00000005ff077e24 */ /* 0x004fe400088e06ff */
[--C-:B-1----:R-:W-:Y:S01]  /*00a0*/  IMAD R16, R17, UR6, R18.reuse ;  /* 0x0000000611107c24 */ /* 0x102fe2000f8e0212 */
[----:B------:R-:W-:-:S04]  /*00b0*/  SHF.R.U32.HI R19, RZ, 0x5, R18 ;  /* 0x00000005ff137819 */ /* 0x000fc80000011612 */
[----:B------:R-:W-:-:S13]  /*00c0*/  ISETP.GT.AND P0, PT, R16, 0x3f, PT ;  /* 0x0000003f1000780c */ /* 0x000fda0003f04270 */
[----:B------:R-:W-:Y:S05]  /*00d0*/  @P0 BRA `(.L_x_4) ;  /* 0x00000000002c0947 */ /* 0x000fea0003800000 */
[----:B------:R-:W-:Y:S01]  /*00e0*/  MOV R2, 0x20 ;  /* 0x0000002000027802 */ /* 0x000fe20000000f00 */
[----:B------:R0:W-:Y:S01]  /*00f0*/  STL.64 [R1+0x8], R18 ;  /* 0x0000081201007387 */ /* 0x0001e20000100a00 */
[----:B------:R-:W-:Y:S01]  /*0100*/  LOP3.LUT R0, R18, 0x1f, RZ, 0xc0, !PT ;  /* 0x0000001f12007812 */ /* 0x000fe200078ec0ff */
[----:B------:R-:W1:Y:S02]  /*0110*/  LDCU.64 UR4, c[0x4][URZ] ;  /* 0x01000000ff0477ac */ /* 0x000e640008000a00 */
[----:B------:R0:W-:Y:S01]  /*0120*/  STL.64 [R1], R16 ;  /* 0x0000001001007387 */ /* 0x0001e20000100a00 */
[----:B------:R-:W2:Y:S03]  /*0130*/  LDC.64 R2, c[0x4][R2] ;  /* 0x0100000002027b82 */ /* 0x000ea60000000a00 */
[----:B------:R0:W-:Y:S01]  /*0140*/  STL [R1+0x10], R0 ;  /* 0x0000100001007387 */ /* 0x0001e20000100800 */
[----:B-1----:R-:W-:-:S02]  /*0150*/  IMAD.U32 R4, RZ, RZ, UR4 ;  /* 0x00000004ff047e24 */ /* 0x002fc4000f8e00ff */
[----:B0-----:R-:W-:-:S07]  /*0160*/  IMAD.U32 R5, RZ, RZ, UR5 ;  /* 0x00000005ff057e24 */ /* 0x001fce000f8e00ff */
[----:B------:R-:W-:-:S07]  /*0170*/  LEPC R20, `(.L_x_4) ;  /* 0x000000001014794e */ /* 0x000fce0000000000 */
[----:B--2---:R-:W-:Y:S05]  /*0180*/  CALL.ABS.NOINC R2 ;  /* 0x0000000002007343 */ /* 0x004fea0003c00000 */
.L_x_4:
[----:B------:R-:W-:Y:S05]  /*0190*/  BSYNC.RECONVERGENT B6 ;  /* 0x0000000000067941 */ /* 0x000fea0003800200 */
.L_x_3:
[----:B------:R-:W0:Y:S02]  /*01a0*/  LDCU UR4, c[0x0][0x388] ;  /* 0x00007100ff0477ac */ /* 0x000e240008000800 */
[----:B0-----:R-:W-:-:S13]  /*01b0*/  ISETP.GE.AND P0, PT, R16, UR4, PT ;  /* 0x0000000410007c0c */ /* 0x001fda000bf06270 */
[----:B------:R-:W-:Y:S05]  /*01c0*/  @P0 EXIT ;  /* 0x000000000000094d */ /* 0x000fea0003800000 */
[----:B------:R-:W0:Y:S01]  /*01d0*/  LDC.64 R2, c[0x0][0x380] ;  /* 0x0000e000ff027b82 */ /* 0x000e220000000a00 */
[----:B------:R-:W1:Y:S01]  /*01e0*/  LDCU.64 UR4, c[0x0][0x358] ;  /* 0x00006b00ff0477ac */ /* 0x000e620008000a00 */
[C---:B------:R-:W-:Y:S02]  /*01f0*/  IMAD R19, R16.reuse, R17, R19 ;  /* 0x0000001110137224 */ /* 0x040fe400078e0213 */
[----:B0-----:R-:W-:-:S05]  /*0200*/  IMAD.WIDE R16, R16, 0x4, R2 ;  /* 0x0000000410107825 */ /* 0x001fca00078e0202 */
[----:B-1----:R-:W-:Y:S01]  /*0210*/  STG.E desc[UR4][R16.64], R19 ;  /* 0x0000001310007986 */ /* 0x002fe2000c101904 */
[----:B------:R-:W-:Y:S05]  /*0220*/  EXIT ;  /* 0x000000000000794d */ /* 0x000fea0003800000 */
.L_x_5:
        /* <DEDUP_REMOVED lines=13> */
.L_x_8:


//--------------------- .nv.global.init           --------------------------
	.section	.nv.global.init,"aw",@progbits
.nv.global.init:
	.type		$str$2,@object
	.size		$str$2,($str$1 - $str$2)
$str$2:
        /*0000*/ 	.byte	0x4f, 0x44, 0x44, 0x00
	.type		$str$1,@object
	.size		$str$1,($str$3 - $str$1)
$str$1:
        /*0004*/ 	.byte	0x45, 0x56, 0x45, 0x4e, 0x00
	.type		$str$3,@object
	.size		$str$3,($str - $str$3)
$str$3:
        /*0009*/ 	.byte	0x54, 0x68, 0x72, 0x65, 0x61, 0x64, 0x20, 0x25, 0x32, 0x64, 0x20, 0x28, 0x4c, 0x61, 0x6e, 0x65
        /*0019*/ 	.byte	0x20, 0x25, 0x32, 0x64, 0x29, 0x3a, 0x20, 0x25, 0x73, 0x20, 0x70, 0x61, 0x74, 0x68, 0x2c, 0x20
        /*0029*/ 	.byte	0x72, 0x65, 0x73, 0x75, 0x6c, 0x74, 0x3d, 0x25, 0x64, 0x0a, 0x00
	.type		$str,@object
	.size		$str,(.L_0 - $str)
$str:
        /*0034*/ 	.byte	0x54, 0x68, 0x72, 0x65, 0x61, 0x64, 0x20, 0x25, 0x32, 0x64, 0x3a, 0x20, 0x42, 0x6c, 0x6f, 0x63
        /*0044*/ 	.byte	0x6b, 0x20, 0x25, 0x64, 0x2c, 0x20, 0x54, 0x68, 0x72, 0x65, 0x61, 0x64, 0x49, 0x64, 0x78, 0x20
        /*0054*/ 	.byte	0x25, 0x32, 0x64, 0x2c, 0x20, 0x57, 0x61, 0x72, 0x70, 0x20, 0x25, 0x64, 0x2c, 0x20, 0x4c, 0x61
        /*0064*/ 	.byte	0x6e, 0x65, 0x20, 0x25, 0x32, 0x64, 0x0a, 0x00
.L_0:


//--------------------- .nv.shared.reserved.0     --------------------------
	.section	.nv.shared.reserved.0,"aw",@nobits
	.weak		__nv_reservedSMEM_offset_0_alias
	.size		__nv_reservedSMEM_offset_0_alias, 0, 64
	.other		__nv_reservedSMEM_offset_0_alias,@"STO_CUDA_RESERVED_SHARED STV_DEFAULT"
__nv_reservedSMEM_offset_0_alias:
	.zero		0
	.zero		64


//--------------------- .nv.constant0._Z16efficientVersionPii --------------------------
	.section	.nv.constant0._Z16efficientVersionPii,"a",@progbits
	.sectionflags	@""
	.align	4
.nv.constant0._Z16efficientVersionPii:
	.zero		908


//--------------------- .nv.constant0._Z25demonstrateWarpDivergencePii --------------------------
	.section	.nv.constant0._Z25demonstrateWarpDivergencePii,"a",@progbits
	.sectionflags	@""
	.align	4
.nv.constant0._Z25demonstrateWarpDivergencePii:
	.zero		908


//--------------------- .nv.constant0._Z22explainHardwareMappingPii --------------------------
	.section	.nv.constant0._Z22explainHardwareMappingPii,"a",@progbits
	.sectionflags	@""
	.align	4
.nv.constant0._Z22explainHardwareMappingPii:
	.zero		908


//--------------------- SYMBOLS --------------------------

	.type		.nv.reservedSmem.offset0,@object
	.size		.nv.reservedSmem.offset0,0x4
	.type		vprintf,@function
